	.headerflags	@"EF_CUDA_TEXMODE_UNIFIED EF_CUDA_64BIT_ADDRESS EF_CUDA_ACCELERATORS EF_CUDA_SM90 EF_CUDA_VIRTUAL_SM(EF_CUDA_SM90)"
	.elftype	@"ET_EXEC"


//--------------------- .nv.info                  --------------------------
	.section	.nv.info,"",@"SHT_CUDA_INFO"
	.align	4


	//----- nvinfo : EIATTR_REGCOUNT
	.align		4
        /*0000*/ 	.byte	0x04, 0x2f
        /*0002*/ 	.short	(.L_2 - .L_1)
	.align		4
.L_1:
        /*0004*/ 	.word	index@(triton_per_fused__native_batch_norm_legit_convolution_mean_15)
        /*0008*/ 	.word	0x0000001b


	//----- nvinfo : EIATTR_MIN_STACK_SIZE
	.align		4
.L_2:
        /*000c*/ 	.byte	0x04, 0x12
        /*000e*/ 	.short	(.L_4 - .L_3)
	.align		4
.L_3:
        /*0010*/ 	.word	index@(triton_per_fused__native_batch_norm_legit_convolution_mean_15)
        /*0014*/ 	.word	0x00000000


	//----- nvinfo : EIATTR_FRAME_SIZE
	.align		4
.L_4:
        /*0018*/ 	.byte	0x04, 0x11
        /*001a*/ 	.short	(.L_6 - .L_5)
	.align		4
.L_5:
        /*001c*/ 	.word	index@(triton_per_fused__native_batch_norm_legit_convolution_mean_15)
        /*0020*/ 	.word	0x00000000


	//----- nvinfo : EIATTR_MIN_STACK_SIZE
	.align		4
.L_6:
        /*0024*/ 	.byte	0x04, 0x12
        /*0026*/ 	.short	(.L_8 - .L_7)
	.align		4
.L_7:
        /*0028*/ 	.word	index@(triton_per_fused__native_batch_norm_legit_convolution_mean_15)
        /*002c*/ 	.word	0x00000000
.L_8:


//--------------------- .nv.info.triton_per_fused__native_batch_norm_legit_convolution_mean_15 --------------------------
	.section	.nv.info.triton_per_fused__native_batch_norm_legit_convolution_mean_15,"",@"SHT_CUDA_INFO"
	.sectionflags	@""
	.align	4


	//----- nvinfo : EIATTR_CUDA_API_VERSION
	.align		4
        /*0000*/ 	.byte	0x04, 0x37
        /*0002*/ 	.short	(.L_10 - .L_9)
.L_9:
        /*0004*/ 	.word	0x0000007c


	//----- nvinfo : EIATTR_KPARAM_INFO
	.align		4
.L_10:
        /*0008*/ 	.byte	0x04, 0x17
        /*000a*/ 	.short	(.L_12 - .L_11)
.L_11:
        /*000c*/ 	.word	0x00000000
        /*0010*/ 	.short	0x0006
        /*0012*/ 	.short	0x002c
        /*0014*/ 	.byte	0x00, 0xf0, 0x11, 0x00


	//----- nvinfo : EIATTR_KPARAM_INFO
	.align		4
.L_12:
        /*0018*/ 	.byte	0x04, 0x17
        /*001a*/ 	.short	(.L_14 - .L_13)
.L_13:
        /*001c*/ 	.word	0x00000000
        /*0020*/ 	.short	0x0005
        /*0022*/ 	.short	0x0028
        /*0024*/ 	.byte	0x00, 0xf0, 0x11, 0x00


	//----- nvinfo : EIATTR_KPARAM_INFO
	.align		4
.L_14:
        /*0028*/ 	.byte	0x04, 0x17
        /*002a*/ 	.short	(.L_16 - .L_15)
.L_15:
        /*002c*/ 	.word	0x00000000
        /*0030*/ 	.short	0x0004
        /*0032*/ 	.short	0x0020
        /*0034*/ 	.byte	0x00, 0xf4, 0x21, 0x00


	//----- nvinfo : EIATTR_KPARAM_INFO
	.align		4
.L_16:
        /*0038*/ 	.byte	0x04, 0x17
        /*003a*/ 	.short	(.L_18 - .L_17)
.L_17:
        /*003c*/ 	.word	0x00000000
        /*0040*/ 	.short	0x0003
        /*0042*/ 	.short	0x0018
        /*0044*/ 	.byte	0x00, 0xf4, 0x21, 0x00


	//----- nvinfo : EIATTR_KPARAM_INFO
	.align		4
.L_18:
        /*0048*/ 	.byte	0x04, 0x17
        /*004a*/ 	.short	(.L_20 - .L_19)
.L_19:
        /*004c*/ 	.word	0x00000000
        /*0050*/ 	.short	0x0002
        /*0052*/ 	.short	0x0010
        /*0054*/ 	.byte	0x00, 0xf4, 0x21, 0x00


	//----- nvinfo : EIATTR_KPARAM_INFO
	.align		4
.L_20:
        /*0058*/ 	.byte	0x04, 0x17
        /*005a*/ 	.short	(.L_22 - .L_21)
.L_21:
        /*005c*/ 	.word	0x00000000
        /*0060*/ 	.short	0x0001
        /*0062*/ 	.short	0x0008
        /*0064*/ 	.byte	0x00, 0xf4, 0x21, 0x00


	//----- nvinfo : EIATTR_KPARAM_INFO
	.align		4
.L_22:
        /*0068*/ 	.byte	0x04, 0x17
        /*006a*/ 	.short	(.L_24 - .L_23)
.L_23:
        /*006c*/ 	.word	0x00000000
        /*0070*/ 	.short	0x0000
        /*0072*/ 	.short	0x0000
        /*0074*/ 	.byte	0x00, 0xf4, 0x21, 0x00


	//----- nvinfo : EIATTR_SPARSE_MMA_MASK
	.align		4
.L_24:
        /*0078*/ 	.byte	0x03, 0x50
        /*007a*/ 	.short	0x0000


	//----- nvinfo : EIATTR_MAXREG_COUNT
	.align		4
        /*007c*/ 	.byte	0x03, 0x1b
        /*007e*/ 	.short	0x00ff


	//----- nvinfo : EIATTR_COOP_GROUP_MASK_REGIDS
	.align		4
        /*0080*/ 	.byte	0x04, 0x29
        /*0082*/ 	.short	(.L_26 - .L_25)


	//   ....[0]....
.L_25:
        /*0084*/ 	.word	0xffffffff


	//   ....[1]....
        /*0088*/ 	.word	0xffffffff


	//   ....[2]....
        /*008c*/ 	.word	0xffffffff


	//   ....[3]....
        /*0090*/ 	.word	0xffffffff


	//   ....[4]....
        /*0094*/ 	.word	0xffffffff


	//   ....[5]....
        /*0098*/ 	.word	0xffffffff


	//   ....[6]....
        /*009c*/ 	.word	0xffffffff


	//   ....[7]....
        /*00a0*/ 	.word	0xffffffff


	//   ....[8]....
        /*00a4*/ 	.word	0xffffffff


	//   ....[9]....
        /*00a8*/ 	.word	0xffffffff


	//   ....[10]....
        /*00ac*/ 	.word	0xffffffff


	//   ....[11]....
        /*00b0*/ 	.word	0xffffffff


	//   ....[12]....
        /*00b4*/ 	.word	0xffffffff


	//   ....[13]....
        /*00b8*/ 	.word	0xffffffff


	//   ....[14]....
        /*00bc*/ 	.word	0xffffffff


	//   ....[15]....
        /*00c0*/ 	.word	0xffffffff


	//   ....[16]....
        /*00c4*/ 	.word	0xffffffff


	//   ....[17]....
        /*00c8*/ 	.word	0xffffffff


	//----- nvinfo : EIATTR_COOP_GROUP_INSTR_OFFSETS
	.align		4
.L_26:
        /*00cc*/ 	.byte	0x04, 0x28
        /*00ce*/ 	.short	(.L_28 - .L_27)


	//   ....[0]....
.L_27:
        /*00d0*/ 	.word	0x000001d0


	//   ....[1]....
        /*00d4*/ 	.word	0x000001f0


	//   ....[2]....
        /*00d8*/ 	.word	0x00000210


	//   ....[3]....
        /*00dc*/ 	.word	0x00000230


	//   ....[4]....
        /*00e0*/ 	.word	0x00000250


	//   ....[5]....
        /*00e4*/ 	.word	0x000002f0


	//   ....[6]....
        /*00e8*/ 	.word	0x000003e0


	//   ....[7]....
        /*00ec*/ 	.word	0x00000400


	//   ....[8]....
        /*00f0*/ 	.word	0x00000420


	//   ....[9]....
        /*00f4*/ 	.word	0x00000450


	//   ....[10]....
        /*00f8*/ 	.word	0x00000480


	//   ....[11]....
        /*00fc*/ 	.word	0x000004d0


	//   ....[12]....
        /*0100*/ 	.word	0x000005b0


	//   ....[13]....
        /*0104*/ 	.word	0x000005d0


	//   ....[14]....
        /*0108*/ 	.word	0x000005f0


	//   ....[15]....
        /*010c*/ 	.word	0x00000610


	//   ....[16]....
        /*0110*/ 	.word	0x00000640


	//   ....[17]....
        /*0114*/ 	.word	0x000006a0


	//----- nvinfo : EIATTR_EXIT_INSTR_OFFSETS
	.align		4
.L_28:
        /*0118*/ 	.byte	0x04, 0x1c
        /*011a*/ 	.short	(.L_30 - .L_29)


	//   ....[0]....
.L_29:
        /*011c*/ 	.word	0x000007a0


	//   ....[1]....
        /*0120*/ 	.word	0x000007c0


	//----- nvinfo : EIATTR_REQNTID
	.align		4
.L_30:
        /*0124*/ 	.byte	0x04, 0x10
        /*0126*/ 	.short	(.L_32 - .L_31)
.L_31:
        /*0128*/ 	.word	0x00000040
        /*012c*/ 	.word	0x00000001
        /*0130*/ 	.word	0x00000001


	//----- nvinfo : EIATTR_CBANK_PARAM_SIZE
	.align		4
.L_32:
        /*0134*/ 	.byte	0x03, 0x19
        /*0136*/ 	.short	0x0030


	//----- nvinfo : EIATTR_PARAM_CBANK
	.align		4
        /*0138*/ 	.byte	0x04, 0x0a
        /*013a*/ 	.short	(.L_34 - .L_33)
	.align		4
.L_33:
        /*013c*/ 	.word	index@(.nv.constant0.triton_per_fused__native_batch_norm_legit_convolution_mean_15)
        /*0140*/ 	.short	0x0210
        /*0142*/ 	.short	0x0030


	//----- nvinfo : EIATTR_SW_WAR
	.align		4
.L_34:
        /*0144*/ 	.byte	0x04, 0x36
        /*0146*/ 	.short	(.L_36 - .L_35)
.L_35:
        /*0148*/ 	.word	0x00000008
.L_36:


//--------------------- .nv.callgraph             --------------------------
	.section	.nv.callgraph,"",@"SHT_CUDA_CALLGRAPH"
	.align	4
	.sectionentsize	8
	.align		4
        /*0000*/ 	.word	0x00000000
	.align		4
        /*0004*/ 	.word	0xffffffff
	.align		4
        /*0008*/ 	.word	0x00000000
	.align		4
        /*000c*/ 	.word	0xfffffffe
	.align		4
        /*0010*/ 	.word	0x00000000
	.align		4
        /*0014*/ 	.word	0xfffffffd
	.align		4
        /*0018*/ 	.word	0x00000000
	.align		4
        /*001c*/ 	.word	0xfffffffc


//--------------------- .nv.constant4             --------------------------
	.section	.nv.constant4,"a",@progbits
	.align	8
	.align		8
.nv.constant4:
        /*0000*/ 	.dword	_$_str


//--------------------- .text.triton_per_fused__native_batch_norm_legit_convolution_mean_15 --------------------------
	.section	.text.triton_per_fused__native_batch_norm_legit_convolution_mean_15,"ax",@progbits
	.sectionflags	@"SHF_BARRIERS=1"
	.align	128
        .global         triton_per_fused__native_batch_norm_legit_convolution_mean_15
        .type           triton_per_fused__native_batch_norm_legit_convolution_mean_15,@function
        .size           triton_per_fused__native_batch_norm_legit_convolution_mean_15,(.L_x_1 - triton_per_fused__native_batch_norm_legit_convolution_mean_15)
        .other          triton_per_fused__native_batch_norm_legit_convolution_mean_15,@"STO_CUDA_ENTRY STV_DEFAULT"
triton_per_fused__native_batch_norm_legit_convolution_mean_15:
.text.triton_per_fused__native_batch_norm_legit_convolution_mean_15:
[----:B------:R-:W0:Y:S02]  /*0000*/  LDC R1, c[0x0][0x28] ;  /* 0x00000a00ff017b82 */ /* 0x000e240000000800 */
[----:B------:R-:W1:Y:S01]  /*0010*/  S2R R0, SR_CTAID.X ;  /* 0x0000000000007919 */ /* 0x000e620000002500 */
[----:B------:R-:W2:Y:S01]  /*0020*/  LDC.64 R4, c[0x0][0x228] ;  /* 0x00008a00ff047b82 */ /* 0x000ea20000000a00 */
[----:B------:R-:W-:Y:S01]  /*0030*/  ULDC.64 UR6, c[0x0][0x208] ;  /* 0x0000820000067ab9 */ /* 0x000fe20000000a00 */
[----:B------:R-:W3:Y:S06]  /*0040*/  S2R R18, SR_TID.X ;  /* 0x0000000000127919 */ /* 0x000eec0000002100 */
[----:B------:R-:W4:Y:S01]  /*0050*/  LDC.64 R2, c[0x0][0x210] ;  /* 0x00008400ff027b82 */ /* 0x000f220000000a00 */
[----:B-1----:R-:W-:-:S04]  /*0060*/  SHF.R.S32.HI R7, RZ, 0x1f, R0 ;  /* 0x0000001fff077819 */ /* 0x002fc80000011400 */
[----:B------:R-:W-:Y:S02]  /*0070*/  LEA.HI R6, R7, R0, RZ, 0x8 ;  /* 0x0000000007067211 */ /* 0x000fe400078f40ff */
[----:B---3--:R-:W-:Y:S02]  /*0080*/  SHF.L.U32 R10, R18, 0x2, RZ ;  /* 0x00000002120a7819 */ /* 0x008fe400000006ff */
[----:B------:R-:W-:Y:S02]  /*0090*/  LOP3.LUT R13, R6, 0xffffff00, RZ, 0xc0, !PT ;  /* 0xffffff00060d7812 */ /* 0x000fe400078ec0ff */
[----:B------:R-:W-:Y:S02]  /*00a0*/  LOP3.LUT R7, R10, 0xfc, RZ, 0xc0, !PT ;  /* 0x000000fc0a077812 */ /* 0x000fe400078ec0ff */
[----:B------:R-:W-:Y:S02]  /*00b0*/  IADD3 R13, -R13, R0, RZ ;  /* 0x000000000d0d7210 */ /* 0x000fe40007ffe1ff */
[----:B------:R-:W-:-:S03]  /*00c0*/  LEA R7, R0, R7, 0x8 ;  /* 0x0000000700077211 */ /* 0x000fc600078e40ff */
[----:B--2---:R-:W-:-:S04]  /*00d0*/  IMAD.WIDE R14, R13, 0x4, R4 ;  /* 0x000000040d0e7825 */ /* 0x004fc800078e0204 */
[----:B----4-:R-:W-:Y:S02]  /*00e0*/  IMAD.WIDE R2, R7, 0x4, R2 ;  /* 0x0000000407027825 */ /* 0x010fe400078e0202 */
[----:B------:R-:W2:Y:S04]  /*00f0*/  LDG.E.EL R14, desc[UR6][R14.64] ;  /* 0x000000060e0e7981 */ /* 0x000ea8000c2e1900 */
[----:B------:R-:W2:Y:S01]  /*0100*/  LDG.E.128 R4, desc[UR6][R2.64] ;  /* 0x0000000602047981 */ /* 0x000ea2000c1e1d00 */
[----:B------:R-:W1:Y:S01]  /*0110*/  S2UR UR5, SR_CgaCtaId ;  /* 0x00000000000579c3 */ /* 0x000e620000008800 */
[C---:B------:R-:W-:Y:S01]  /*0120*/  LOP3.LUT P1, RZ, R18.reuse, 0x1f, RZ, 0xc0, !PT ;  /* 0x0000001f12ff7812 */ /* 0x040fe2000782c0ff */
[----:B------:R-:W-:Y:S01]  /*0130*/  UMOV UR4, 0x400 ;  /* 0x0000040000047882 */ /* 0x000fe20000000000 */
[----:B------:R-:W-:Y:S01]  /*0140*/  ISETP.GE.AND P2, PT, R18, 0x2, PT ;  /* 0x000000021200780c */ /* 0x000fe20003f46270 */
[----:B-1----:R-:W-:Y:S01]  /*0150*/  UPRMT UR4, UR5, 0x654, UR4 ;  /* 0x0000065405047896 */ /* 0x002fe20008000004 */
[--C-:B--2---:R-:W-:Y:S01]  /*0160*/  FADD R4, R4, R14.reuse ;  /* 0x0000000e04047221 */ /* 0x104fe20000000000 */
[--C-:B------:R-:W-:Y:S01]  /*0170*/  FADD R5, R5, R14.reuse ;  /* 0x0000000e05057221 */ /* 0x100fe20000000000 */
[----:B------:R-:W-:-:S03]  /*0180*/  FADD R6, R6, R14 ;  /* 0x0000000e06067221 */ /* 0x000fc60000000000 */
[----:B------:R-:W-:Y:S01]  /*0190*/  FADD R13, R4, R5 ;  /* 0x00000005040d7221 */ /* 0x000fe20000000000 */
[----:B------:R-:W-:-:S03]  /*01a0*/  FADD R7, R7, R14 ;  /* 0x0000000e07077221 */ /* 0x000fc60000000000 */
[----:B------:R-:W-:-:S04]  /*01b0*/  FADD R8, R6, R13 ;  /* 0x0000000d06087221 */ /* 0x000fc80000000000 */
[----:B------:R-:W-:-:S05]  /*01c0*/  FADD R8, R7, R8 ;  /* 0x0000000807087221 */ /* 0x000fca0000000000 */
[----:B------:R-:W1:Y:S02]  /*01d0*/  SHFL.BFLY PT, R13, R8, 0x10, 0x1f ;  /* 0x0e001f00080d7f89 */ /* 0x000e6400000e0000 */
[----:B-1----:R-:W-:-:S05]  /*01e0*/  FADD R13, R8, R13 ;  /* 0x0000000d080d7221 */ /* 0x002fca0000000000 */
[----:B------:R-:W1:Y:S02]  /*01f0*/  SHFL.BFLY PT, R16, R13, 0x8, 0x1f ;  /* 0x0d001f000d107f89 */ /* 0x000e6400000e0000 */
[----:B-1----:R-:W-:-:S05]  /*0200*/  FADD R16, R13, R16 ;  /* 0x000000100d107221 */ /* 0x002fca0000000000 */
[----:B------:R-:W1:Y:S02]  /*0210*/  SHFL.BFLY PT, R15, R16, 0x4, 0x1f ;  /* 0x0c801f00100f7f89 */ /* 0x000e6400000e0000 */
[----:B-1----:R-:W-:-:S05]  /*0220*/  FADD R15, R16, R15 ;  /* 0x0000000f100f7221 */ /* 0x002fca0000000000 */
[----:B------:R-:W1:Y:S02]  /*0230*/  SHFL.BFLY PT, R14, R15, 0x2, 0x1f ;  /* 0x0c401f000f0e7f89 */ /* 0x000e6400000e0000 */
[----:B-1----:R-:W-:-:S05]  /*0240*/  FADD R14, R15, R14 ;  /* 0x0000000e0f0e7221 */ /* 0x002fca0000000000 */
[----:B------:R-:W1:Y:S01]  /*0250*/  SHFL.BFLY PT, R17, R14, 0x1, 0x1f ;  /* 0x0c201f000e117f89 */ /* 0x000e6200000e0000 */
[----:B------:R-:W-:-:S04]  /*0260*/  SHF.R.U32.HI R13, RZ, 0x3, R18 ;  /* 0x00000003ff0d7819 */ /* 0x000fc80000011612 */
[----:B------:R-:W-:Y:S01]  /*0270*/  LOP3.LUT R13, R13, 0x4, RZ, 0xc0, !PT ;  /* 0x000000040d0d7812 */ /* 0x000fe200078ec0ff */
[----:B-1----:R-:W-:-:S05]  /*0280*/  FADD R8, R14, R17 ;  /* 0x000000110e087221 */ /* 0x002fca0000000000 */
[----:B------:R-:W-:Y:S01]  /*0290*/  @!P1 STS [R13+UR4], R8 ;  /* 0x000000080d009988 */ /* 0x000fe20008000804 */
[----:B------:R-:W-:Y:S06]  /*02a0*/  BAR.SYNC.DEFER_BLOCKING 0x0 ;  /* 0x0000000000007b1d */ /* 0x000fec0000010000 */
[----:B------:R-:W1:Y:S01]  /*02b0*/  @!P2 LDS R12, [R10+UR4] ;  /* 0x000000040a0ca984 */ /* 0x000e620008000800 */
[----:B------:R-:W-:-:S04]  /*02c0*/  LOP3.LUT R14, R18, 0x1, RZ, 0xc0, !PT ;  /* 0x00000001120e7812 */ /* 0x000fc800078ec0ff */
[----:B------:R-:W-:-:S04]  /*02d0*/  ISETP.NE.U32.AND P0, PT, R14, 0x1, PT ;  /* 0x000000010e00780c */ /* 0x000fc80003f05070 */
[----:B------:R-:W-:Y:S01]  /*02e0*/  ISETP.LT.AND P0, PT, R18, 0x2, P0 ;  /* 0x000000021200780c */ /* 0x000fe20000701270 */
[----:B-1----:R-:W1:Y:S02]  /*02f0*/  SHFL.BFLY PT, R15, R12, 0x1, 0x1f ;  /* 0x0c201f000c0f7f89 */ /* 0x002e6400000e0000 */
[----:B-1----:R-:W-:-:S10]  /*0300*/  FADD R17, R12, R15 ;  /* 0x0000000f0c117221 */ /* 0x002fd40000000000 */
[----:B------:R-:W-:Y:S01]  /*0310*/  @P0 STS [R10+UR4], R17 ;  /* 0x000000110a000988 */ /* 0x000fe20008000804 */
[----:B------:R-:W-:Y:S06]  /*0320*/  BAR.SYNC.DEFER_BLOCKING 0x0 ;  /* 0x0000000000007b1d */ /* 0x000fec0000010000 */
[----:B------:R-:W1:Y:S02]  /*0330*/  LDS R14, [UR4] ;  /* 0x00000004ff0e7984 */ /* 0x000e640008000800 */
[----:B-1----:R-:W-:-:S04]  /*0340*/  FADD R8, RZ, R14 ;  /* 0x0000000eff087221 */ /* 0x002fc80000000000 */
[----:B------:R-:W-:-:S04]  /*0350*/  FMUL R8, R8, 0.00390625 ;  /* 0x3b80000008087820 */ /* 0x000fc80000400000 */
[--C-:B------:R-:W-:Y:S01]  /*0360*/  FADD R14, R5, -R8.reuse ;  /* 0x80000008050e7221 */ /* 0x100fe20000000000 */
[----:B------:R-:W-:-:S03]  /*0370*/  FADD R15, R4, -R8 ;  /* 0x80000008040f7221 */ /* 0x000fc60000000000 */
[----:B------:R-:W-:Y:S01]  /*0380*/  FMUL R16, R14, R14 ;  /* 0x0000000e0e107220 */ /* 0x000fe20000400000 */
[----:B------:R-:W-:-:S03]  /*0390*/  FADD R12, R6, -R8 ;  /* 0x80000008060c7221 */ /* 0x000fc60000000000 */
[----:B------:R-:W-:Y:S01]  /*03a0*/  FFMA R19, R15, R15, R16 ;  /* 0x0000000f0f137223 */ /* 0x000fe20000000010 */
[----:B------:R-:W-:-:S03]  /*03b0*/  FADD R16, R7, -R8 ;  /* 0x8000000807107221 */ /* 0x000fc60000000000 */
[----:B------:R-:W-:-:S04]  /*03c0*/  FFMA R19, R12, R12, R19 ;  /* 0x0000000c0c137223 */ /* 0x000fc80000000013 */
[----:B------:R-:W-:-:S05]  /*03d0*/  FFMA R19, R16, R16, R19 ;  /* 0x0000001010137223 */ /* 0x000fca0000000013 */
[----:B------:R-:W1:Y:S02]  /*03e0*/  SHFL.BFLY PT, R20, R19, 0x10, 0x1f ;  /* 0x0e001f0013147f89 */ /* 0x000e6400000e0000 */
[----:B-1----:R-:W-:-:S05]  /*03f0*/  FADD R20, R19, R20 ;  /* 0x0000001413147221 */ /* 0x002fca0000000000 */
[----:B------:R-:W1:Y:S02]  /*0400*/  SHFL.BFLY PT, R17, R20, 0x8, 0x1f ;  /* 0x0d001f0014117f89 */ /* 0x000e6400000e0000 */
[----:B-1----:R-:W-:-:S05]  /*0410*/  FADD R17, R20, R17 ;  /* 0x0000001114117221 */ /* 0x002fca0000000000 */
[----:B------:R-:W1:Y:S02]  /*0420*/  SHFL.BFLY PT, R22, R17, 0x4, 0x1f ;  /* 0x0c801f0011167f89 */ /* 0x000e6400000e0000 */
[----:B-1----:R-:W-:Y:S01]  /*0430*/  FADD R22, R17, R22 ;  /* 0x0000001611167221 */ /* 0x002fe20000000000 */
[----:B------:R-:W-:Y:S06]  /*0440*/  BAR.SYNC.DEFER_BLOCKING 0x0 ;  /* 0x0000000000007b1d */ /* 0x000fec0000010000 */
[----:B------:R-:W1:Y:S02]  /*0450*/  SHFL.BFLY PT, R21, R22, 0x2, 0x1f ;  /* 0x0c401f0016157f89 */ /* 0x000e6400000e0000 */
[----:B-1----:R-:W-:-:S02]  /*0460*/  FADD R21, R22, R21 ;  /* 0x0000001516157221 */ /* 0x002fc40000000000 */
[----:B------:R-:W1:Y:S03]  /*0470*/  LDC.64 R22, c[0x0][0x220] ;  /* 0x00008800ff167b82 */ /* 0x000e660000000a00 */
[----:B------:R-:W2:Y:S02]  /*0480*/  SHFL.BFLY PT, R24, R21, 0x1, 0x1f ;  /* 0x0c201f0015187f89 */ /* 0x000ea400000e0000 */
[----:B--2---:R-:W-:-:S05]  /*0490*/  FADD R24, R21, R24 ;  /* 0x0000001815187221 */ /* 0x004fca0000000000 */
[----:B------:R-:W-:Y:S01]  /*04a0*/  @!P1 STS [R13+UR4], R24 ;  /* 0x000000180d009988 */ /* 0x000fe20008000804 */
[----:B------:R-:W-:Y:S06]  /*04b0*/  BAR.SYNC.DEFER_BLOCKING 0x0 ;  /* 0x0000000000007b1d */ /* 0x000fec0000010000 */
[----:B------:R-:W2:Y:S04]  /*04c0*/  @!P2 LDS R11, [R10+UR4] ;  /* 0x000000040a0ba984 */ /* 0x000ea80008000800 */
[----:B--2---:R-:W2:Y:S02]  /*04d0*/  SHFL.BFLY PT, R20, R11, 0x1, 0x1f ;  /* 0x0c201f000b147f89 */ /* 0x004ea400000e0000 */
[----:B--2---:R-:W-:-:S05]  /*04e0*/  FADD R19, R11, R20 ;  /* 0x000000140b137221 */ /* 0x004fca0000000000 */
[----:B------:R-:W-:Y:S01]  /*04f0*/  @P0 STS [R10+UR4], R19 ;  /* 0x000000130a000988 */ /* 0x000fe20008000804 */
[----:B------:R-:W-:Y:S06]  /*0500*/  BAR.SYNC.DEFER_BLOCKING 0x0 ;  /* 0x0000000000007b1d */ /* 0x000fec0000010000 */
[----:B------:R-:W2:Y:S01]  /*0510*/  LDS R17, [UR4] ;  /* 0x00000004ff117984 */ /* 0x000ea20008000800 */
[----:B------:R-:W-:Y:S01]  /*0520*/  HFMA2.MMA R20, -RZ, RZ, 0.9375, 0 ;  /* 0x3b800000ff147435 */ /* 0x000fe200000001ff */
[----:B--2---:R-:W-:-:S09]  /*0530*/  FADD R17, RZ, R17 ;  /* 0x00000011ff117221 */ /* 0x004fd20000000000 */
[----:B------:R-:W-:Y:S02]  /*0540*/  FFMA R17, R17, R20, 9.9999997473787516356e-06 ;  /* 0x3727c5ac11117423 */ /* 0x000fe40000000014 */
[----:B------:R-:W2:Y:S04]  /*0550*/  LDC.64 R20, c[0x0][0x218] ;  /* 0x00008600ff147b82 */ /* 0x000ea80000000a00 */
[----:B------:R-:W3:Y:S02]  /*0560*/  MUFU.RSQ R17, R17 ;  /* 0x0000001100117308 */ /* 0x000ee40000001400 */
[----:B---3--:R-:W-:-:S04]  /*0570*/  FMUL R14, R14, R17 ;  /* 0x000000110e0e7220 */ /* 0x008fc80000400000 */
[----:B------:R-:W-:-:S04]  /*0580*/  FFMA R15, R15, R17, R14 ;  /* 0x000000110f0f7223 */ /* 0x000fc8000000000e */
[----:B------:R-:W-:-:S04]  /*0590*/  FFMA R15, R12, R17, R15 ;  /* 0x000000110c0f7223 */ /* 0x000fc8000000000f */
[----:B------:R-:W-:-:S05]  /*05a0*/  FFMA R15, R16, R17, R15 ;  /* 0x00000011100f7223 */ /* 0x000fca000000000f */
[----:B------:R-:W3:Y:S02]  /*05b0*/  SHFL.BFLY PT, R12, R15, 0x10, 0x1f ;  /* 0x0e001f000f0c7f89 */ /* 0x000ee400000e0000 */
[----:B---3--:R-:W-:-:S05]  /*05c0*/  FADD R12, R15, R12 ;  /* 0x0000000c0f0c7221 */ /* 0x008fca0000000000 */
[----:B------:R-:W3:Y:S02]  /*05d0*/  SHFL.BFLY PT, R11, R12, 0x8, 0x1f ;  /* 0x0d001f000c0b7f89 */ /* 0x000ee400000e0000 */
[----:B---3--:R-:W-:-:S05]  /*05e0*/  FADD R11, R12, R11 ;  /* 0x0000000b0c0b7221 */ /* 0x008fca0000000000 */
[----:B------:R-:W3:Y:S02]  /*05f0*/  SHFL.BFLY PT, R14, R11, 0x4, 0x1f ;  /* 0x0c801f000b0e7f89 */ /* 0x000ee400000e0000 */
[----:B---3--:R-:W-:-:S05]  /*0600*/  FADD R14, R11, R14 ;  /* 0x0000000e0b0e7221 */ /* 0x008fca0000000000 */
[----:B------:R-:W3:Y:S02]  /*0610*/  SHFL.BFLY PT, R19, R14, 0x2, 0x1f ;  /* 0x0c401f000e137f89 */ /* 0x000ee400000e0000 */
[----:B---3--:R-:W-:Y:S02]  /*0620*/  FADD R19, R14, R19 ;  /* 0x000000130e137221 */ /* 0x008fe40000000000 */
[----:B------:R-:W3:Y:S03]  /*0630*/  LDC.64 R14, c[0x0][0x230] ;  /* 0x00008c00ff0e7b82 */ /* 0x000ee60000000a00 */
[----:B------:R-:W4:Y:S02]  /*0640*/  SHFL.BFLY PT, R16, R19, 0x1, 0x1f ;  /* 0x0c201f0013107f89 */ /* 0x000f2400000e0000 */
[----:B----4-:R-:W-:-:S03]  /*0650*/  FADD R16, R19, R16 ;  /* 0x0000001013107221 */ /* 0x010fc60000000000 */
[----:B------:R-:W-:Y:S06]  /*0660*/  BAR.SYNC.DEFER_BLOCKING 0x0 ;  /* 0x0000000000007b1d */ /* 0x000fec0000010000 */
[----:B------:R-:W-:Y:S02]  /*0670*/  @!P1 STS [R13+UR4], R16 ;  /* 0x000000100d009988 */ /* 0x000fe40008000804 */
[----:B------:R-:W-:Y:S06]  /*0680*/  BAR.SYNC.DEFER_BLOCKING 0x0 ;  /* 0x0000000000007b1d */ /* 0x000fec0000010000 */
[----:B------:R-:W4:Y:S04]  /*0690*/  @!P2 LDS R9, [R10+UR4] ;  /* 0x000000040a09a984 */ /* 0x000f280008000800 */
[----:B----4-:R-:W4:Y:S02]  /*06a0*/  SHFL.BFLY PT, R12, R9, 0x1, 0x1f ;  /* 0x0c201f00090c7f89 */ /* 0x010f2400000e0000 */
[----:B----4-:R-:W-:-:S05]  /*06b0*/  FADD R11, R9, R12 ;  /* 0x0000000c090b7221 */ /* 0x010fca0000000000 */
[----:B------:R-:W-:Y:S01]  /*06c0*/  @P0 STS [R10+UR4], R11 ;  /* 0x0000000b0a000988 */ /* 0x000fe20008000804 */
[----:B------:R-:W-:Y:S06]  /*06d0*/  BAR.SYNC.DEFER_BLOCKING 0x0 ;  /* 0x0000000000007b1d */ /* 0x000fec0000010000 */
[----:B------:R-:W4:Y:S04]  /*06e0*/  LDS R12, [UR4] ;  /* 0x00000004ff0c7984 */ /* 0x000f280008000800 */
[----:B------:R0:W-:Y:S01]  /*06f0*/  STG.E.128 desc[UR6][R2.64], R4 ;  /* 0x0000000402007986 */ /* 0x0001e2000c101d06 */
[----:B------:R-:W-:Y:S01]  /*0700*/  BAR.SYNC.DEFER_BLOCKING 0x0 ;  /* 0x0000000000007b1d */ /* 0x000fe20000010000 */
[----:B------:R-:W-:Y:S01]  /*0710*/  LOP3.LUT P0, RZ, R18, 0x3f, RZ, 0xc0, !PT ;  /* 0x0000003f12ff7812 */ /* 0x000fe2000780c0ff */
[----:B-1----:R-:W-:-:S04]  /*0720*/  IMAD.WIDE R18, R0, 0x4, R22 ;  /* 0x0000000400127825 */ /* 0x002fc800078e0216 */
[----:B----4-:R-:W-:Y:S01]  /*0730*/  FADD R16, RZ, R12 ;  /* 0x0000000cff107221 */ /* 0x010fe20000000000 */
[----:B--2---:R-:W-:-:S07]  /*0740*/  IMAD.WIDE R12, R0, 0x4, R20 ;  /* 0x00000004000c7825 */ /* 0x004fce00078e0214 */
[----:B------:R0:W-:Y:S01]  /*0750*/  @!P0 STG.E desc[UR6][R12.64], R17 ;  /* 0x000000110c008986 */ /* 0x0001e2000c101906 */
[----:B------:R-:W-:Y:S01]  /*0760*/  FMUL R9, R16, 0.00390625 ;  /* 0x3b80000010097820 */ /* 0x000fe20000400000 */
[----:B------:R-:W-:Y:S01]  /*0770*/  BAR.SYNC.DEFER_BLOCKING 0x0 ;  /* 0x0000000000007b1d */ /* 0x000fe20000010000 */
[----:B---3--:R-:W-:-:S05]  /*0780*/  IMAD.WIDE R14, R0, 0x4, R14 ;  /* 0x00000004000e7825 */ /* 0x008fca00078e020e */
[----:B------:R0:W-:Y:S01]  /*0790*/  @!P0 STG.E desc[UR6][R18.64], R9 ;  /* 0x0000000912008986 */ /* 0x0001e2000c101906 */
[----:B------:R-:W-:Y:S05]  /*07a0*/  @P0 EXIT ;  /* 0x000000000000094d */ /* 0x000fea0003800000 */
[----:B------:R-:W-:Y:S01]  /*07b0*/  STG.E desc[UR6][R14.64], R8 ;  /* 0x000000080e007986 */ /* 0x000fe2000c101906 */
[----:B------:R-:W-:Y:S05]  /*07c0*/  EXIT ;  /* 0x000000000000794d */ /* 0x000fea0003800000 */
.L_x_0:
[----:B------:R-:W-:-:S00]  /*07d0*/  BRA `(.L_x_0) ;  /* 0xfffffffc00fc7947 */ /* 0x000fc0000383ffff */
[----:B------:R-:W-:-:S00]  /*07e0*/  NOP ;  /* 0x0000000000007918 */ /* 0x000fc00000000000 */
        /* <DEDUP_REMOVED lines=9> */
.L_x_1:


//--------------------- .nv.global.init           --------------------------
	.section	.nv.global.init,"aw",@progbits
.nv.global.init:
	.type		_$_str,@object
	.size		_$_str,(.L_0 - _$_str)
_$_str:
        /*0000*/ 	.byte	0x5f, 0x5f, 0x43, 0x55, 0x44, 0x41, 0x5f, 0x46, 0x54, 0x5a, 0x00
.L_0:


//--------------------- .nv.shared.triton_per_fused__native_batch_norm_legit_convolution_mean_15 --------------------------
	.section	.nv.shared.triton_per_fused__native_batch_norm_legit_convolution_mean_15,"aw",@nobits
	.sectionflags	@""
	.align	16
	.zero		1024


//--------------------- .nv.constant0.triton_per_fused__native_batch_norm_legit_convolution_mean_15 --------------------------
	.section	.nv.constant0.triton_per_fused__native_batch_norm_legit_convolution_mean_15,"a",@progbits
	.sectionflags	@""
	.align	4
.nv.constant0.triton_per_fused__native_batch_norm_legit_convolution_mean_15:
	.zero		576
